//
// Generated by NVIDIA NVVM Compiler
//
// Compiler Build ID: CL-36424714
// Cuda compilation tools, release 13.0, V13.0.88
// Based on NVVM 20.0.0
//

.version 9.0
.target sm_100
.address_size 64

	// .globl	_Z3prmPyPiS0_S0_

.visible .entry _Z3prmPyPiS0_S0_(
	.param .u64 .ptr .align 1 _Z3prmPyPiS0_S0__param_0,
	.param .u64 .ptr .align 1 _Z3prmPyPiS0_S0__param_1,
	.param .u64 .ptr .align 1 _Z3prmPyPiS0_S0__param_2,
	.param .u64 .ptr .align 1 _Z3prmPyPiS0_S0__param_3
)
{
	.reg .pred 	%p<9>;
	.reg .b32 	%r<11>;
	.reg .b64 	%rd<18>;

	ld.param.u64 	%rd9, [_Z3prmPyPiS0_S0__param_0];
	ld.param.u64 	%rd10, [_Z3prmPyPiS0_S0__param_1];
	ld.param.u64 	%rd8, [_Z3prmPyPiS0_S0__param_2];
	ld.param.u64 	%rd11, [_Z3prmPyPiS0_S0__param_3];
	cvta.to.global.u64 	%rd1, %rd10;
	cvta.to.global.u64 	%rd2, %rd11;
	cvta.to.global.u64 	%rd12, %rd9;
	mov.u32 	%r1, %tid.x;
	mov.u32 	%r2, %ctaid.x;
	mov.u32 	%r3, %ntid.x;
	mad.lo.s32 	%r4, %r2, %r3, %r1;
	cvt.u64.u32 	%rd3, %r4;
	ld.global.u64 	%rd4, [%rd12];
	and.b64  	%rd13, %rd4, 1;
	setp.eq.b64 	%p1, %rd13, 1;
	setp.eq.s64 	%p2, %rd4, 2;
	or.pred  	%p3, %p1, %p2;
	@%p3 bra 	$L__BB0_2;
	ld.global.u32 	%r5, [%rd2];
	st.global.u32 	[%rd1], %r5;
	bra.uni 	$L__BB0_8;
$L__BB0_2:
	and.b64  	%rd14, %rd4, -4294967296;
	setp.ne.s64 	%p4, %rd14, 0;
	@%p4 bra 	$L__BB0_4;
	cvt.u32.u64 	%r6, %rd3;
	cvt.u32.u64 	%r7, %rd4;
	rem.u32 	%r8, %r7, %r6;
	cvt.u64.u32 	%rd17, %r8;
	bra.uni 	$L__BB0_5;
$L__BB0_4:
	rem.u64 	%rd17, %rd4, %rd3;
$L__BB0_5:
	cvt.u32.u64 	%r9, %rd3;
	setp.ne.s64 	%p5, %rd17, 0;
	setp.eq.s32 	%p6, %r9, 1;
	or.pred  	%p7, %p6, %p5;
	@%p7 bra 	$L__BB0_8;
	cvta.to.global.u64 	%rd15, %rd8;
	ld.global.s32 	%rd16, [%rd15];
	setp.gt.u64 	%p8, %rd3, %rd16;
	@%p8 bra 	$L__BB0_8;
	ld.global.u32 	%r10, [%rd2];
	st.global.u32 	[%rd1], %r10;
$L__BB0_8:
	ret;

}


// ===== COMPILED SASS (sm_100) =====

	.target	sm_100

	.elftype	@"ET_EXEC"


//--------------------- .note.nv.tkinfo           --------------------------
	.section	.note.nv.tkinfo,"",@"SHT_NOTE"
	.sectionflags	@"SHF_NOTE_NV_TKINFO"
	.tkinfo
        /*0018*/ 	.word	0x00000002
        /*0030*/ 	.string	""
        /*0030*/ 	.string	"ptxas"
        /*0030*/ 	.string	"Cuda compilation tools, release 13.0, V13.0.88"
        /*0030*/ 	.string	"Build cuda_13.0.r13.0/compiler.36424714_0"
        /*0030*/ 	.string	"-arch sm_100 -m 64 "



//--------------------- .note.nv.cuinfo           --------------------------
	.section	.note.nv.cuinfo,"",@"SHT_NOTE"
	.sectionflags	@"SHF_NOTE_NV_CUINFO"
        /*0018*/ 	.short	0x0002
        /*001a*/ 	.short	0x0064
        /*001c*/ 	.short	0x0082
	.zero		2


//--------------------- .nv.info                  --------------------------
	.section	.nv.info,"",@"SHT_CUDA_INFO"
	.align	4


	//----- nvinfo : EIATTR_REGCOUNT
	.align		4
        /*0000*/ 	.byte	0x04, 0x2f
        /*0002*/ 	.short	(.L_1 - .L_0)
	.align		4
.L_0:
        /*0004*/ 	.word	index@(_Z3prmPyPiS0_S0_)
        /*0008*/ 	.word	0x00000012


	//----- nvinfo : EIATTR_FRAME_SIZE
	.align		4
.L_1:
        /*000c*/ 	.byte	0x04, 0x11
        /*000e*/ 	.short	(.L_3 - .L_2)
	.align		4
.L_2:
        /*0010*/ 	.word	index@($__internal_0_$__cuda_sm20_rem_u64)
        /*0014*/ 	.word	0x00000000


	//----- nvinfo : EIATTR_FRAME_SIZE
	.align		4
.L_3:
        /*0018*/ 	.byte	0x04, 0x11
        /*001a*/ 	.short	(.L_5 - .L_4)
	.align		4
.L_4:
        /*001c*/ 	.word	index@(_Z3prmPyPiS0_S0_)
        /*0020*/ 	.word	0x00000000


	//----- nvinfo : EIATTR_MIN_STACK_SIZE
	.align		4
.L_5:
        /*0024*/ 	.byte	0x04, 0x12
        /*0026*/ 	.short	(.L_7 - .L_6)
	.align		4
.L_6:
        /*0028*/ 	.word	index@(_Z3prmPyPiS0_S0_)
        /*002c*/ 	.word	0x00000000
.L_7:


//--------------------- .nv.compat                --------------------------
	.section	.nv.compat,"",@"SHT_CUDA_COMPAT_INFO"
	.align	4
        /*0000*/ 	.byte	0x02, 0x09, 0x00, 0x00, 0x02, 0x02, 0x01, 0x00, 0x02, 0x05, 0x05, 0x00, 0x03, 0x07, 0x01, 0x01
        /*0010*/ 	.byte	0x02, 0x03, 0x00, 0x00, 0x02, 0x06, 0x01, 0x00, 0x04, 0x0b, 0x08, 0x00, 0x09, 0x00, 0x00, 0x00
        /*0020*/ 	.byte	0x00, 0x00, 0x00, 0x00


//--------------------- .nv.info._Z3prmPyPiS0_S0_ --------------------------
	.section	.nv.info._Z3prmPyPiS0_S0_,"",@"SHT_CUDA_INFO"
	.sectionflags	@""
	.align	4


	//----- nvinfo : EIATTR_CUDA_API_VERSION
	.align		4
        /*0000*/ 	.byte	0x04, 0x37
        /*0002*/ 	.short	(.L_9 - .L_8)
.L_8:
        /*0004*/ 	.word	0x00000082


	//----- nvinfo : EIATTR_KPARAM_INFO
	.align		4
.L_9:
        /*0008*/ 	.byte	0x04, 0x17
        /*000a*/ 	.short	(.L_11 - .L_10)
.L_10:
        /*000c*/ 	.word	0x00000000
        /*0010*/ 	.short	0x0003
        /*0012*/ 	.short	0x0018
        /*0014*/ 	.byte	0x00, 0xf5, 0x21, 0x00


	//----- nvinfo : EIATTR_KPARAM_INFO
	.align		4
.L_11:
        /*0018*/ 	.byte	0x04, 0x17
        /*001a*/ 	.short	(.L_13 - .L_12)
.L_12:
        /*001c*/ 	.word	0x00000000
        /*0020*/ 	.short	0x0002
        /*0022*/ 	.short	0x0010
        /*0024*/ 	.byte	0x00, 0xf5, 0x21, 0x00


	//----- nvinfo : EIATTR_KPARAM_INFO
	.align		4
.L_13:
        /*0028*/ 	.byte	0x04, 0x17
        /*002a*/ 	.short	(.L_15 - .L_14)
.L_14:
        /*002c*/ 	.word	0x00000000
        /*0030*/ 	.short	0x0001
        /*0032*/ 	.short	0x0008
        /*0034*/ 	.byte	0x00, 0xf5, 0x21, 0x00


	//----- nvinfo : EIATTR_KPARAM_INFO
	.align		4
.L_15:
        /*0038*/ 	.byte	0x04, 0x17
        /*003a*/ 	.short	(.L_17 - .L_16)
.L_16:
        /*003c*/ 	.word	0x00000000
        /*0040*/ 	.short	0x0000
        /*0042*/ 	.short	0x0000
        /*0044*/ 	.byte	0x00, 0xf5, 0x21, 0x00


	//----- nvinfo : EIATTR_SPARSE_MMA_MASK
	.align		4
.L_17:
        /*0048*/ 	.byte	0x03, 0x50
        /*004a*/ 	.short	0x0000


	//----- nvinfo : EIATTR_MAXREG_COUNT
	.align		4
        /*004c*/ 	.byte	0x03, 0x1b
        /*004e*/ 	.short	0x00ff


	//----- nvinfo : EIATTR_MERCURY_ISA_VERSION
	.align		4
        /*0050*/ 	.byte	0x03, 0x5f
        /*0052*/ 	.short	0x0101


	//----- nvinfo : EIATTR_VRC_CTA_INIT_COUNT
	.align		4
        /*0054*/ 	.byte	0x02, 0x4a
	.zero		1
	.zero		1


	//----- nvinfo : EIATTR_EXIT_INSTR_OFFSETS
	.align		4
        /*0058*/ 	.byte	0x04, 0x1c
        /*005a*/ 	.short	(.L_19 - .L_18)


	//   ....[0]....
.L_18:
        /*005c*/ 	.word	0x00000100


	//   ....[1]....
        /*0060*/ 	.word	0x000002d0


	//   ....[2]....
        /*0064*/ 	.word	0x00000330


	//   ....[3]....
        /*0068*/ 	.word	0x00000380


	//----- nvinfo : EIATTR_CRS_STACK_SIZE
	.align		4
.L_19:
        /*006c*/ 	.byte	0x04, 0x1e
        /*006e*/ 	.short	(.L_21 - .L_20)
.L_20:
        /*0070*/ 	.word	0x00000000


	//----- nvinfo : EIATTR_CBANK_PARAM_SIZE
	.align		4
.L_21:
        /*0074*/ 	.byte	0x03, 0x19
        /*0076*/ 	.short	0x0020


	//----- nvinfo : EIATTR_PARAM_CBANK
	.align		4
        /*0078*/ 	.byte	0x04, 0x0a
        /*007a*/ 	.short	(.L_23 - .L_22)
	.align		4
.L_22:
        /*007c*/ 	.word	index@(.nv.constant0._Z3prmPyPiS0_S0_)
        /*0080*/ 	.short	0x0380
        /*0082*/ 	.short	0x0020


	//----- nvinfo : EIATTR_SW_WAR
	.align		4
.L_23:
        /*0084*/ 	.byte	0x04, 0x36
        /*0086*/ 	.short	(.L_25 - .L_24)
.L_24:
        /*0088*/ 	.word	0x00000008
.L_25:


//--------------------- .nv.callgraph             --------------------------
	.section	.nv.callgraph,"",@"SHT_CUDA_CALLGRAPH"
	.align	4
	.sectionentsize	8
	.align		4
        /*0000*/ 	.word	0x00000000
	.align		4
        /*0004*/ 	.word	0xffffffff
	.align		4
        /*0008*/ 	.word	0x00000000
	.align		4
        /*000c*/ 	.word	0xfffffffe
	.align		4
        /*0010*/ 	.word	0x00000000
	.align		4
        /*0014*/ 	.word	0xfffffffd
	.align		4
        /*0018*/ 	.word	0x00000000
	.align		4
        /*001c*/ 	.word	0xfffffffc


//--------------------- .text._Z3prmPyPiS0_S0_    --------------------------
	.section	.text._Z3prmPyPiS0_S0_,"ax",@progbits
	.align	128
        .global         _Z3prmPyPiS0_S0_
        .type           _Z3prmPyPiS0_S0_,@function
        .size           _Z3prmPyPiS0_S0_,(.L_x_3 - _Z3prmPyPiS0_S0_)
        .other          _Z3prmPyPiS0_S0_,@"STO_CUDA_ENTRY STV_DEFAULT"
_Z3prmPyPiS0_S0_:
.text._Z3prmPyPiS0_S0_:
[----:B------:R-:W-:Y:S08]  /*0000*/  LDC R1, c[0x0][0x37c] ;  /* 0x0000df00ff017b82 */ /* 0x000ff00000000800 */
[----:B------:R-:W0:Y:S01]  /*0010*/  LDC.64 R2, c[0x0][0x380] ;  /* 0x0000e000ff027b82 */ /* 0x000e220000000a00 */
[----:B------:R-:W0:Y:S02]  /*0020*/  LDCU.64 UR4, c[0x0][0x358] ;  /* 0x00006b00ff0477ac */ /* 0x000e240008000a00 */
[----:B0-----:R-:W2:Y:S02]  /*0030*/  LDG.E.64 R2, desc[UR4][R2.64] ;  /* 0x0000000402027981 */ /* 0x001ea4000c1e1b00 */
[----:B--2---:R-:W-:-:S02]  /*0040*/  LOP3.LUT R0, R2, 0x1, RZ, 0xc0, !PT ;  /* 0x0000000102007812 */ /* 0x004fc400078ec0ff */
[----:B------:R-:W-:Y:S02]  /*0050*/  ISETP.NE.U32.AND P0, PT, R2, 0x2, PT ;  /* 0x000000020200780c */ /* 0x000fe40003f05070 */
[----:B------:R-:W-:Y:S02]  /*0060*/  ISETP.EQ.U32.AND P1, PT, R0, 0x1, PT ;  /* 0x000000010000780c */ /* 0x000fe40003f22070 */
[----:B------:R-:W-:-:S04]  /*0070*/  ISETP.NE.AND.EX P0, PT, R3, RZ, PT, P0 ;  /* 0x000000ff0300720c */ /* 0x000fc80003f05300 */
[----:B------:R-:W-:-:S13]  /*0080*/  ISETP.EQ.U32.OR.EX P0, PT, RZ, RZ, !P0, P1 ;  /* 0x000000ffff00720c */ /* 0x000fda0004702510 */
[----:B------:R-:W0:Y:S02]  /*0090*/  @!P0 LDC.64 R4, c[0x0][0x398] ;  /* 0x0000e600ff048b82 */ /* 0x000e240000000a00 */
[----:B0-----:R-:W2:Y:S06]  /*00a0*/  @!P0 LDG.E R5, desc[UR4][R4.64] ;  /* 0x0000000404058981 */ /* 0x001eac000c1e1900 */
[----:B------:R-:W2:Y:S01]  /*00b0*/  @!P0 LDC.64 R6, c[0x0][0x388] ;  /* 0x0000e200ff068b82 */ /* 0x000ea20000000a00 */
[----:B------:R-:W0:Y:S07]  /*00c0*/  S2R R0, SR_TID.X ;  /* 0x0000000000007919 */ /* 0x000e2e0000002100 */
[----:B------:R-:W1:Y:S08]  /*00d0*/  LDC R9, c[0x0][0x360] ;  /* 0x0000d800ff097b82 */ /* 0x000e700000000800 */
[----:B------:R-:W3:Y:S01]  /*00e0*/  S2UR UR6, SR_CTAID.X ;  /* 0x00000000000679c3 */ /* 0x000ee20000002500 */
[----:B--2---:R2:W-:Y:S01]  /*00f0*/  @!P0 STG.E desc[UR4][R6.64], R5 ;  /* 0x0000000506008986 */ /* 0x0045e2000c101904 */
[----:B01-3--:R-:W-:Y:S05]  /*0100*/  @!P0 EXIT ;  /* 0x000000000000894d */ /* 0x00bfea0003800000 */
[----:B------:R-:W-:Y:S01]  /*0110*/  ISETP.NE.U32.AND P0, PT, R3, RZ, PT ;  /* 0x000000ff0300720c */ /* 0x000fe20003f05070 */
[----:B------:R-:W-:-:S12]  /*0120*/  IMAD R0, R9, UR6, R0 ;  /* 0x0000000609007c24 */ /* 0x000fd8000f8e0200 */
[----:B------:R-:W-:Y:S05]  /*0130*/  @P0 BRA `(.L_x_0) ;  /* 0x0000000000500947 */ /* 0x000fea0003800000 */
[----:B------:R-:W0:Y:S01]  /*0140*/  I2F.U32.RP R3, R0 ;  /* 0x0000000000037306 */ /* 0x000e220000209000 */
[----:B--2---:R-:W-:Y:S01]  /*0150*/  IMAD.MOV R7, RZ, RZ, -R0 ;  /* 0x000000ffff077224 */ /* 0x004fe200078e0a00 */
[----:B------:R-:W-:-:S06]  /*0160*/  ISETP.NE.U32.AND P1, PT, R0, RZ, PT ;  /* 0x000000ff0000720c */ /* 0x000fcc0003f25070 */
[----:B0-----:R-:W0:Y:S02]  /*0170*/  MUFU.RCP R3, R3 ;  /* 0x0000000300037308 */ /* 0x001e240000001000 */
[----:B0-----:R-:W-:-:S06]  /*0180*/  VIADD R4, R3, 0xffffffe ;  /* 0x0ffffffe03047836 */ /* 0x001fcc0000000000 */
[----:B------:R0:W1:Y:S02]  /*0190*/  F2I.FTZ.U32.TRUNC.NTZ R5, R4 ;  /* 0x0000000400057305 */ /* 0x000064000021f000 */
[----:B0-----:R-:W-:Y:S02]  /*01a0*/  IMAD.MOV.U32 R4, RZ, RZ, RZ ;  /* 0x000000ffff047224 */ /* 0x001fe400078e00ff */
[----:B-1----:R-:W-:-:S04]  /*01b0*/  IMAD R7, R7, R5, RZ ;  /* 0x0000000507077224 */ /* 0x002fc800078e02ff */
[----:B------:R-:W-:-:S06]  /*01c0*/  IMAD.HI.U32 R5, R5, R7, R4 ;  /* 0x0000000705057227 */ /* 0x000fcc00078e0004 */
[----:B------:R-:W-:-:S04]  /*01d0*/  IMAD.HI.U32 R5, R5, R2, RZ ;  /* 0x0000000205057227 */ /* 0x000fc800078e00ff */
[----:B------:R-:W-:-:S04]  /*01e0*/  IMAD.MOV R5, RZ, RZ, -R5 ;  /* 0x000000ffff057224 */ /* 0x000fc800078e0a05 */
[----:B------:R-:W-:-:S05]  /*01f0*/  IMAD R5, R0, R5, R2 ;  /* 0x0000000500057224 */ /* 0x000fca00078e0202 */
[----:B------:R-:W-:-:S13]  /*0200*/  ISETP.GE.U32.AND P0, PT, R5, R0, PT ;  /* 0x000000000500720c */ /* 0x000fda0003f06070 */
[----:B------:R-:W-:-:S05]  /*0210*/  @P0 IMAD.IADD R5, R5, 0x1, -R0 ;  /* 0x0000000105050824 */ /* 0x000fca00078e0a00 */
[----:B------:R-:W-:-:S13]  /*0220*/  ISETP.GE.U32.AND P0, PT, R5, R0, PT ;  /* 0x000000000500720c */ /* 0x000fda0003f06070 */
[----:B------:R-:W-:Y:S01]  /*0230*/  @P0 IMAD.IADD R5, R5, 0x1, -R0 ;  /* 0x0000000105050824 */ /* 0x000fe200078e0a00 */
[----:B------:R-:W-:-:S04]  /*0240*/  @!P1 LOP3.LUT R5, RZ, R0, RZ, 0x33, !PT ;  /* 0x00000000ff059212 */ /* 0x000fc800078e33ff */
[----:B------:R-:W-:-:S04]  /*0250*/  ISETP.NE.U32.AND P0, PT, R5, RZ, PT ;  /* 0x000000ff0500720c */ /* 0x000fc80003f05070 */
[----:B------:R-:W-:Y:S01]  /*0260*/  ISETP.NE.AND.EX P0, PT, RZ, RZ, PT, P0 ;  /* 0x000000ffff00720c */ /* 0x000fe20003f05300 */
[----:B------:R-:W-:-:S12]  /*0270*/  BRA `(.L_x_1) ;  /* 0x0000000000107947 */ /* 0x000fd80003800000 */
.L_x_0:
[----:B------:R-:W-:-:S07]  /*0280*/  MOV R4, 0x2a0 ;  /* 0x000002a000047802 */ /* 0x000fce0000000f00 */
[----:B--2---:R-:W-:Y:S05]  /*0290*/  CALL.REL.NOINC `($__internal_0_$__cuda_sm20_rem_u64) ;  /* 0x00000000003c7944 */ /* 0x004fea0003c00000 */
[----:B------:R-:W-:-:S04]  /*02a0*/  ISETP.NE.U32.AND P0, PT, R2, RZ, PT ;  /* 0x000000ff0200720c */ /* 0x000fc80003f05070 */
[----:B------:R-:W-:-:S13]  /*02b0*/  ISETP.NE.AND.EX P0, PT, R3, RZ, PT, P0 ;  /* 0x000000ff0300720c */ /* 0x000fda0003f05300 */
.L_x_1:
[----:B------:R-:W-:-:S13]  /*02c0*/  ISETP.EQ.OR P0, PT, R0, 0x1, P0 ;  /* 0x000000010000780c */ /* 0x000fda0000702670 */
[----:B------:R-:W-:Y:S05]  /*02d0*/  @P0 EXIT ;  /* 0x000000000000094d */ /* 0x000fea0003800000 */
[----:B------:R-:W0:Y:S02]  /*02e0*/  LDC.64 R2, c[0x0][0x390] ;  /* 0x0000e400ff027b82 */ /* 0x000e240000000a00 */
[----:B0-----:R-:W2:Y:S02]  /*02f0*/  LDG.E R3, desc[UR4][R2.64] ;  /* 0x0000000402037981 */ /* 0x001ea4000c1e1900 */
[----:B--2---:R-:W-:Y:S02]  /*0300*/  ISETP.GT.U32.AND P0, PT, R0, R3, PT ;  /* 0x000000030000720c */ /* 0x004fe40003f04070 */
[----:B------:R-:W-:-:S04]  /*0310*/  SHF.R.S32.HI R0, RZ, 0x1f, R3 ;  /* 0x0000001fff007819 */ /* 0x000fc80000011403 */
[----:B------:R-:W-:-:S13]  /*0320*/  ISETP.GT.U32.AND.EX P0, PT, RZ, R0, PT, P0 ;  /* 0x00000000ff00720c */ /* 0x000fda0003f04100 */
[----:B------:R-:W-:Y:S05]  /*0330*/  @P0 EXIT ;  /* 0x000000000000094d */ /* 0x000fea0003800000 */
[----:B------:R-:W0:Y:S02]  /*0340*/  LDC.64 R2, c[0x0][0x398] ;  /* 0x0000e600ff027b82 */ /* 0x000e240000000a00 */
[----:B0-----:R-:W2:Y:S06]  /*0350*/  LDG.E R3, desc[UR4][R2.64] ;  /* 0x0000000402037981 */ /* 0x001eac000c1e1900 */
[----:B------:R-:W2:Y:S02]  /*0360*/  LDC.64 R4, c[0x0][0x388] ;  /* 0x0000e200ff047b82 */ /* 0x000ea40000000a00 */
[----:B--2---:R-:W-:Y:S01]  /*0370*/  STG.E desc[UR4][R4.64], R3 ;  /* 0x0000000304007986 */ /* 0x004fe2000c101904 */
[----:B------:R-:W-:Y:S05]  /*0380*/  EXIT ;  /* 0x000000000000794d */ /* 0x000fea0003800000 */
        .weak           $__internal_0_$__cuda_sm20_rem_u64
        .type           $__internal_0_$__cuda_sm20_rem_u64,@function
        .size           $__internal_0_$__cuda_sm20_rem_u64,(.L_x_3 - $__internal_0_$__cuda_sm20_rem_u64)
$__internal_0_$__cuda_sm20_rem_u64:
[----:B------:R-:W-:Y:S02]  /*0390*/  IMAD.MOV.U32 R10, RZ, RZ, R0 ;  /* 0x000000ffff0a7224 */ /* 0x000fe400078e0000 */
[----:B------:R-:W-:-:S04]  /*03a0*/  IMAD.MOV.U32 R11, RZ, RZ, RZ ;  /* 0x000000ffff0b7224 */ /* 0x000fc800078e00ff */
[----:B------:R-:W0:Y:S08]  /*03b0*/  I2F.U64.RP R5, R10 ;  /* 0x0000000a00057312 */ /* 0x000e300000309000 */
[----:B0-----:R-:W0:Y:S02]  /*03c0*/  MUFU.RCP R5, R5 ;  /* 0x0000000500057308 */ /* 0x001e240000001000 */
[----:B0-----:R-:W-:-:S06]  /*03d0*/  VIADD R6, R5, 0x1ffffffe ;  /* 0x1ffffffe05067836 */ /* 0x001fcc0000000000 */
[----:B------:R-:W0:Y:S02]  /*03e0*/  F2I.U64.TRUNC R6, R6 ;  /* 0x0000000600067311 */ /* 0x000e24000020d800 */
[----:B0-----:R-:W-:-:S04]  /*03f0*/  IMAD.WIDE.U32 R8, R6, R0, RZ ;  /* 0x0000000006087225 */ /* 0x001fc800078e00ff */
[----:B------:R-:W-:Y:S01]  /*0400*/  IMAD R9, R7, R0, R9 ;  /* 0x0000000007097224 */ /* 0x000fe200078e0209 */
[----:B------:R-:W-:-:S04]  /*0410*/  IADD3 R13, P0, PT, RZ, -R8, RZ ;  /* 0x80000008ff0d7210 */ /* 0x000fc80007f1e0ff */
[----:B------:R-:W-:Y:S01]  /*0420*/  IADD3.X R15, PT, PT, RZ, ~R9, RZ, P0, !PT ;  /* 0x80000009ff0f7210 */ /* 0x000fe200007fe4ff */
[----:B------:R-:W-:-:S04]  /*0430*/  IMAD.HI.U32 R8, R6, R13, RZ ;  /* 0x0000000d06087227 */ /* 0x000fc800078e00ff */
[----:B------:R-:W-:Y:S02]  /*0440*/  IMAD.MOV.U32 R9, RZ, RZ, R6 ;  /* 0x000000ffff097224 */ /* 0x000fe400078e0006 */
[-C--:B------:R-:W-:Y:S02]  /*0450*/  IMAD R11, R7, R15.reuse, RZ ;  /* 0x0000000f070b7224 */ /* 0x080fe400078e02ff */
[----:B------:R-:W-:-:S04]  /*0460*/  IMAD.WIDE.U32 R8, P0, R6, R15, R8 ;  /* 0x0000000f06087225 */ /* 0x000fc80007800008 */
[----:B------:R-:W-:-:S04]  /*0470*/  IMAD.HI.U32 R5, R7, R15, RZ ;  /* 0x0000000f07057227 */ /* 0x000fc800078e00ff */
[----:B------:R-:W-:-:S04]  /*0480*/  IMAD.HI.U32 R8, P1, R7, R13, R8 ;  /* 0x0000000d07087227 */ /* 0x000fc80007820008 */
[----:B------:R-:W-:Y:S01]  /*0490*/  IMAD.X R5, R5, 0x1, R7, P0 ;  /* 0x0000000105057824 */ /* 0x000fe200000e0607 */
[----:B------:R-:W-:-:S04]  /*04a0*/  IADD3 R9, P2, PT, R11, R8, RZ ;  /* 0x000000080b097210 */ /* 0x000fc80007f5e0ff */
[----:B------:R-:W-:Y:S01]  /*04b0*/  IADD3.X R5, PT, PT, RZ, RZ, R5, P2, P1 ;  /* 0x000000ffff057210 */ /* 0x000fe200017e2405 */
[----:B------:R-:W-:-:S03]  /*04c0*/  IMAD.WIDE.U32 R6, R9, R0, RZ ;  /* 0x0000000009067225 */ /* 0x000fc600078e00ff */
[----:B------:R-:W-:Y:S01]  /*04d0*/  IADD3 R11, P0, PT, RZ, -R6, RZ ;  /* 0x80000006ff0b7210 */ /* 0x000fe20007f1e0ff */
[----:B------:R-:W-:Y:S02]  /*04e0*/  IMAD R6, R5, R0, R7 ;  /* 0x0000000005067224 */ /* 0x000fe400078e0207 */
[----:B------:R-:W-:Y:S02]  /*04f0*/  IMAD.MOV.U32 R7, RZ, RZ, RZ ;  /* 0x000000ffff077224 */ /* 0x000fe400078e00ff */
[----:B------:R-:W-:-:S04]  /*0500*/  IMAD.HI.U32 R8, R9, R11, RZ ;  /* 0x0000000b09087227 */ /* 0x000fc800078e00ff */
[----:B------:R-:W-:-:S04]  /*0510*/  IMAD.X R6, RZ, RZ, ~R6, P0 ;  /* 0x000000ffff067224 */ /* 0x000fc800000e0e06 */
[----:B------:R-:W-:-:S04]  /*0520*/  IMAD.WIDE.U32 R8, P0, R9, R6, R8 ;  /* 0x0000000609087225 */ /* 0x000fc80007800008 */
[C---:B------:R-:W-:Y:S02]  /*0530*/  IMAD R10, R5.reuse, R6, RZ ;  /* 0x00000006050a7224 */ /* 0x040fe400078e02ff */
[----:B------:R-:W-:-:S04]  /*0540*/  IMAD.HI.U32 R9, P1, R5, R11, R8 ;  /* 0x0000000b05097227 */ /* 0x000fc80007820008 */
[----:B------:R-:W-:Y:S01]  /*0550*/  IMAD.HI.U32 R6, R5, R6, RZ ;  /* 0x0000000605067227 */ /* 0x000fe200078e00ff */
[----:B------:R-:W-:-:S03]  /*0560*/  IADD3 R9, P2, PT, R10, R9, RZ ;  /* 0x000000090a097210 */ /* 0x000fc60007f5e0ff */
[----:B------:R-:W-:Y:S02]  /*0570*/  IMAD.X R5, R6, 0x1, R5, P0 ;  /* 0x0000000106057824 */ /* 0x000fe400000e0605 */
[----:B------:R-:W-:-:S03]  /*0580*/  IMAD.HI.U32 R6, R9, R2, RZ ;  /* 0x0000000209067227 */ /* 0x000fc600078e00ff */
[----:B------:R-:W-:Y:S01]  /*0590*/  IADD3.X R5, PT, PT, RZ, RZ, R5, P2, P1 ;  /* 0x000000ffff057210 */ /* 0x000fe200017e2405 */
[----:B------:R-:W-:-:S04]  /*05a0*/  IMAD.WIDE.U32 R6, R9, R3, R6 ;  /* 0x0000000309067225 */ /* 0x000fc800078e0006 */
[C---:B------:R-:W-:Y:S02]  /*05b0*/  IMAD R8, R5.reuse, R3, RZ ;  /* 0x0000000305087224 */ /* 0x040fe400078e02ff */
[----:B------:R-:W-:-:S04]  /*05c0*/  IMAD.HI.U32 R7, P0, R5, R2, R6 ;  /* 0x0000000205077227 */ /* 0x000fc80007800006 */
[----:B------:R-:W-:Y:S01]  /*05d0*/  IMAD.HI.U32 R5, R5, R3, RZ ;  /* 0x0000000305057227 */ /* 0x000fe200078e00ff */
[----:B------:R-:W-:-:S04]  /*05e0*/  IADD3 R7, P1, PT, R8, R7, RZ ;  /* 0x0000000708077210 */ /* 0x000fc80007f3e0ff */
[----:B------:R-:W-:Y:S01]  /*05f0*/  IADD3.X R5, PT, PT, R5, RZ, RZ, P0, !PT ;  /* 0x000000ff05057210 */ /* 0x000fe200007fe4ff */
[----:B------:R-:W-:-:S04]  /*0600*/  IMAD.WIDE.U32 R6, R7, R0, RZ ;  /* 0x0000000007067225 */ /* 0x000fc800078e00ff */
[----:B------:R-:W-:-:S04]  /*0610*/  IMAD.X R5, RZ, RZ, R5, P1 ;  /* 0x000000ffff057224 */ /* 0x000fc800008e0605 */
[----:B------:R-:W-:Y:S01]  /*0620*/  IMAD R8, R5, R0, R7 ;  /* 0x0000000005087224 */ /* 0x000fe200078e0207 */
[----:B------:R-:W-:-:S04]  /*0630*/  IADD3 R7, P0, PT, -R6, R2, RZ ;  /* 0x0000000206077210 */ /* 0x000fc80007f1e1ff */
[----:B------:R-:W-:Y:S01]  /*0640*/  IADD3 R5, P1, PT, -R0, R7, RZ ;  /* 0x0000000700057210 */ /* 0x000fe20007f3e1ff */
[----:B------:R-:W-:Y:S01]  /*0650*/  IMAD.X R3, R3, 0x1, ~R8, P0 ;  /* 0x0000000103037824 */ /* 0x000fe200000e0e08 */
[----:B------:R-:W-:-:S04]  /*0660*/  ISETP.GE.U32.AND P0, PT, R7, R0, PT ;  /* 0x000000000700720c */ /* 0x000fc80003f06070 */
[C---:B------:R-:W-:Y:S02]  /*0670*/  ISETP.GE.U32.AND.EX P0, PT, R3.reuse, RZ, PT, P0 ;  /* 0x000000ff0300720c */ /* 0x040fe40003f06100 */
[----:B------:R-:W-:Y:S02]  /*0680*/  IADD3.X R6, PT, PT, R3, -0x1, RZ, P1, !PT ;  /* 0xffffffff03067810 */ /* 0x000fe40000ffe4ff */
[----:B------:R-:W-:Y:S02]  /*0690*/  SEL R5, R5, R7, P0 ;  /* 0x0000000705057207 */ /* 0x000fe40000000000 */
[----:B------:R-:W-:Y:S02]  /*06a0*/  SEL R6, R6, R3, P0 ;  /* 0x0000000306067207 */ /* 0x000fe40000000000 */
[----:B------:R-:W-:Y:S02]  /*06b0*/  ISETP.GE.U32.AND P0, PT, R5, R0, PT ;  /* 0x000000000500720c */ /* 0x000fe40003f06070 */
[----:B------:R-:W-:-:S02]  /*06c0*/  IADD3 R2, P2, PT, -R0, R5, RZ ;  /* 0x0000000500027210 */ /* 0x000fc40007f5e1ff */
[----:B------:R-:W-:Y:S02]  /*06d0*/  ISETP.GE.U32.AND.EX P0, PT, R6, RZ, PT, P0 ;  /* 0x000000ff0600720c */ /* 0x000fe40003f06100 */
[----:B------:R-:W-:Y:S02]  /*06e0*/  ISETP.NE.U32.AND P1, PT, R0, RZ, PT ;  /* 0x000000ff0000720c */ /* 0x000fe40003f25070 */
[----:B------:R-:W-:Y:S02]  /*06f0*/  IADD3.X R3, PT, PT, R6, -0x1, RZ, P2, !PT ;  /* 0xffffffff06037810 */ /* 0x000fe400017fe4ff */
[----:B------:R-:W-:Y:S01]  /*0700*/  SEL R2, R2, R5, P0 ;  /* 0x0000000502027207 */ /* 0x000fe20000000000 */
[----:B------:R-:W-:Y:S01]  /*0710*/  IMAD.MOV.U32 R5, RZ, RZ, 0x0 ;  /* 0x00000000ff057424 */ /* 0x000fe200078e00ff */
[----:B------:R-:W-:Y:S02]  /*0720*/  ISETP.NE.AND.EX P1, PT, RZ, RZ, PT, P1 ;  /* 0x000000ffff00720c */ /* 0x000fe40003f25310 */
[----:B------:R-:W-:-:S02]  /*0730*/  SEL R3, R3, R6, P0 ;  /* 0x0000000603037207 */ /* 0x000fc40000000000 */
[----:B------:R-:W-:Y:S02]  /*0740*/  SEL R2, R2, 0xffffffff, P1 ;  /* 0xffffffff02027807 */ /* 0x000fe40000800000 */
[----:B------:R-:W-:Y:S01]  /*0750*/  SEL R3, R3, 0xffffffff, P1 ;  /* 0xffffffff03037807 */ /* 0x000fe20000800000 */
[----:B------:R-:W-:Y:S06]  /*0760*/  RET.REL.NODEC R4 `(_Z3prmPyPiS0_S0_) ;  /* 0xfffffff804247950 */ /* 0x000fec0003c3ffff */
.L_x_2:
[----:B------:R-:W-:-:S00]  /*0770*/  BRA `(.L_x_2) ;  /* 0xfffffffc00fc7947 */ /* 0x000fc0000383ffff */
[----:B------:R-:W-:-:S00]  /*0780*/  NOP ;  /* 0x0000000000007918 */ /* 0x000fc00000000000 */
[----:B------:R-:W-:-:S00]  /*0790*/  NOP ;  /* 0x0000000000007918 */ /* 0x000fc00000000000 */
[----:B------:R-:W-:-:S00]  /*07a0*/  NOP ;  /* 0x0000000000007918 */ /* 0x000fc00000000000 */
[----:B------:R-:W-:-:S00]  /*07b0*/  NOP ;  /* 0x0000000000007918 */ /* 0x000fc00000000000 */
[----:B------:R-:W-:-:S00]  /*07c0*/  NOP ;  /* 0x0000000000007918 */ /* 0x000fc00000000000 */
[----:B------:R-:W-:-:S00]  /*07d0*/  NOP ;  /* 0x0000000000007918 */ /* 0x000fc00000000000 */
[----:B------:R-:W-:-:S00]  /*07e0*/  NOP ;  /* 0x0000000000007918 */ /* 0x000fc00000000000 */
[----:B------:R-:W-:-:S00]  /*07f0*/  NOP ;  /* 0x0000000000007918 */ /* 0x000fc00000000000 */
.L_x_3:


//--------------------- .nv.shared.reserved.0     --------------------------
	.section	.nv.shared.reserved.0,"aw",@nobits
	.weak		__nv_reservedSMEM_offset_0_alias
	.size		__nv_reservedSMEM_offset_0_alias, 0, 64
	.other		__nv_reservedSMEM_offset_0_alias,@"STO_CUDA_RESERVED_SHARED STV_DEFAULT"
__nv_reservedSMEM_offset_0_alias:
	.zero		0
	.zero		64


//--------------------- .nv.constant0._Z3prmPyPiS0_S0_ --------------------------
	.section	.nv.constant0._Z3prmPyPiS0_S0_,"a",@progbits
	.sectionflags	@""
	.align	4
.nv.constant0._Z3prmPyPiS0_S0_:
	.zero		928


//--------------------- SYMBOLS --------------------------

	.type		.nv.reservedSmem.offset0,@object
	.size		.nv.reservedSmem.offset0,0x4
